//
// Generated by NVIDIA NVVM Compiler
//
// Compiler Build ID: CL-36424714
// Cuda compilation tools, release 13.0, V13.0.88
// Based on NVVM 20.0.0
//

.version 9.0
.target sm_100
.address_size 64

	// .globl	_Z23multiplicarMatricesCUDAPKdS0_Pdiiii
// _ZZ23multiplicarMatricesCUDAPKdS0_PdiiiiE3s_A has been demoted
// _ZZ23multiplicarMatricesCUDAPKdS0_PdiiiiE3s_B has been demoted

.visible .entry _Z23multiplicarMatricesCUDAPKdS0_Pdiiii(
	.param .u64 .ptr .align 1 _Z23multiplicarMatricesCUDAPKdS0_Pdiiii_param_0,
	.param .u64 .ptr .align 1 _Z23multiplicarMatricesCUDAPKdS0_Pdiiii_param_1,
	.param .u64 .ptr .align 1 _Z23multiplicarMatricesCUDAPKdS0_Pdiiii_param_2,
	.param .u32 _Z23multiplicarMatricesCUDAPKdS0_Pdiiii_param_3,
	.param .u32 _Z23multiplicarMatricesCUDAPKdS0_Pdiiii_param_4,
	.param .u32 _Z23multiplicarMatricesCUDAPKdS0_Pdiiii_param_5,
	.param .u32 _Z23multiplicarMatricesCUDAPKdS0_Pdiiii_param_6
)
{
	.reg .pred 	%p<22>;
	.reg .b32 	%r<87>;
	.reg .b64 	%rd<16>;
	.reg .b64 	%fd<127>;
	// demoted variable
	.shared .align 8 .b8 _ZZ23multiplicarMatricesCUDAPKdS0_PdiiiiE3s_A[8192];
	// demoted variable
	.shared .align 8 .b8 _ZZ23multiplicarMatricesCUDAPKdS0_PdiiiiE3s_B[8192];
	ld.param.u32 	%r34, [_Z23multiplicarMatricesCUDAPKdS0_Pdiiii_param_3];
	ld.param.u32 	%r35, [_Z23multiplicarMatricesCUDAPKdS0_Pdiiii_param_4];
	ld.param.u32 	%r36, [_Z23multiplicarMatricesCUDAPKdS0_Pdiiii_param_5];
	ld.param.u32 	%r37, [_Z23multiplicarMatricesCUDAPKdS0_Pdiiii_param_6];
	mov.u32 	%r38, %ctaid.y;
	mov.u32 	%r39, %ntid.y;
	mov.u32 	%r1, %tid.y;
	mad.lo.s32 	%r2, %r38, %r39, %r1;
	mov.u32 	%r40, %ctaid.x;
	mov.u32 	%r41, %ntid.x;
	mov.u32 	%r3, %tid.x;
	mad.lo.s32 	%r4, %r40, %r41, %r3;
	add.s32 	%r42, %r35, %r37;
	add.s32 	%r43, %r42, -1;
	div.s32 	%r5, %r43, %r37;
	setp.lt.s32 	%p1, %r5, 1;
	mov.f64 	%fd125, 0d0000000000000000;
	@%p1 bra 	$L__BB0_21;
	ld.param.u64 	%rd13, [_Z23multiplicarMatricesCUDAPKdS0_Pdiiii_param_0];
	shl.b32 	%r45, %r1, 8;
	mov.u32 	%r46, _ZZ23multiplicarMatricesCUDAPKdS0_PdiiiiE3s_A;
	add.s32 	%r6, %r46, %r45;
	mul.lo.s32 	%r7, %r35, %r2;
	shl.b32 	%r47, %r3, 3;
	mov.u32 	%r48, _ZZ23multiplicarMatricesCUDAPKdS0_PdiiiiE3s_B;
	add.s32 	%r8, %r48, %r47;
	and.b32  	%r9, %r37, 15;
	and.b32  	%r10, %r37, 7;
	and.b32  	%r11, %r37, 2147483632;
	and.b32  	%r12, %r37, 3;
	neg.s32 	%r13, %r11;
	cvta.to.global.u64 	%rd1, %rd13;
	mov.f64 	%fd125, 0d0000000000000000;
	mov.b32 	%r80, 0;
$L__BB0_2:
	setp.ge.s32 	%p2, %r2, %r34;
	mul.lo.s32 	%r15, %r80, %r37;
	add.s32 	%r49, %r15, %r3;
	setp.ge.u32 	%p3, %r49, %r35;
	mov.f64 	%fd116, 0d0000000000000000;
	or.pred  	%p4, %p2, %p3;
	@%p4 bra 	$L__BB0_4;
	add.s32 	%r50, %r49, %r7;
	mul.wide.u32 	%rd5, %r50, 8;
	add.s64 	%rd6, %rd1, %rd5;
	ld.global.f64 	%fd116, [%rd6];
$L__BB0_4:
	setp.ge.s32 	%p5, %r4, %r36;
	add.s32 	%r52, %r6, %r47;
	st.shared.f64 	[%r52], %fd116;
	add.s32 	%r17, %r15, %r1;
	setp.ge.u32 	%p6, %r17, %r35;
	mov.f64 	%fd117, 0d0000000000000000;
	or.pred  	%p7, %p5, %p6;
	@%p7 bra 	$L__BB0_6;
	ld.param.u64 	%rd14, [_Z23multiplicarMatricesCUDAPKdS0_Pdiiii_param_1];
	mad.lo.s32 	%r54, %r17, %r36, %r4;
	cvta.to.global.u64 	%rd7, %rd14;
	mul.wide.u32 	%rd8, %r54, 8;
	add.s64 	%rd9, %rd7, %rd8;
	ld.global.f64 	%fd117, [%rd9];
$L__BB0_6:
	setp.lt.s32 	%p8, %r37, 1;
	shl.b32 	%r55, %r1, 8;
	mov.u32 	%r56, _ZZ23multiplicarMatricesCUDAPKdS0_PdiiiiE3s_B;
	add.s32 	%r57, %r56, %r55;
	add.s32 	%r59, %r57, %r47;
	st.shared.f64 	[%r59], %fd117;
	bar.sync 	0;
	@%p8 bra 	$L__BB0_20;
	setp.lt.u32 	%p9, %r37, 16;
	mov.b32 	%r85, 0;
	@%p9 bra 	$L__BB0_10;
	mov.u32 	%r62, _ZZ23multiplicarMatricesCUDAPKdS0_PdiiiiE3s_A;
	add.s32 	%r63, %r55, %r62;
	add.s32 	%r82, %r63, 64;
	shl.b32 	%r64, %r3, 3;
	add.s32 	%r66, %r64, %r56;
	add.s32 	%r81, %r66, 2048;
	mov.u32 	%r83, %r13;
$L__BB0_9:
	.pragma "nounroll";
	ld.shared.f64 	%fd26, [%r82+-64];
	ld.shared.f64 	%fd27, [%r81+-2048];
	fma.rn.f64 	%fd28, %fd26, %fd27, %fd125;
	ld.shared.f64 	%fd29, [%r82+-56];
	ld.shared.f64 	%fd30, [%r81+-1792];
	fma.rn.f64 	%fd31, %fd29, %fd30, %fd28;
	ld.shared.f64 	%fd32, [%r82+-48];
	ld.shared.f64 	%fd33, [%r81+-1536];
	fma.rn.f64 	%fd34, %fd32, %fd33, %fd31;
	ld.shared.f64 	%fd35, [%r82+-40];
	ld.shared.f64 	%fd36, [%r81+-1280];
	fma.rn.f64 	%fd37, %fd35, %fd36, %fd34;
	ld.shared.f64 	%fd38, [%r82+-32];
	ld.shared.f64 	%fd39, [%r81+-1024];
	fma.rn.f64 	%fd40, %fd38, %fd39, %fd37;
	ld.shared.f64 	%fd41, [%r82+-24];
	ld.shared.f64 	%fd42, [%r81+-768];
	fma.rn.f64 	%fd43, %fd41, %fd42, %fd40;
	ld.shared.f64 	%fd44, [%r82+-16];
	ld.shared.f64 	%fd45, [%r81+-512];
	fma.rn.f64 	%fd46, %fd44, %fd45, %fd43;
	ld.shared.f64 	%fd47, [%r82+-8];
	ld.shared.f64 	%fd48, [%r81+-256];
	fma.rn.f64 	%fd49, %fd47, %fd48, %fd46;
	ld.shared.f64 	%fd50, [%r82];
	ld.shared.f64 	%fd51, [%r81];
	fma.rn.f64 	%fd52, %fd50, %fd51, %fd49;
	ld.shared.f64 	%fd53, [%r82+8];
	ld.shared.f64 	%fd54, [%r81+256];
	fma.rn.f64 	%fd55, %fd53, %fd54, %fd52;
	ld.shared.f64 	%fd56, [%r82+16];
	ld.shared.f64 	%fd57, [%r81+512];
	fma.rn.f64 	%fd58, %fd56, %fd57, %fd55;
	ld.shared.f64 	%fd59, [%r82+24];
	ld.shared.f64 	%fd60, [%r81+768];
	fma.rn.f64 	%fd61, %fd59, %fd60, %fd58;
	ld.shared.f64 	%fd62, [%r82+32];
	ld.shared.f64 	%fd63, [%r81+1024];
	fma.rn.f64 	%fd64, %fd62, %fd63, %fd61;
	ld.shared.f64 	%fd65, [%r82+40];
	ld.shared.f64 	%fd66, [%r81+1280];
	fma.rn.f64 	%fd67, %fd65, %fd66, %fd64;
	ld.shared.f64 	%fd68, [%r82+48];
	ld.shared.f64 	%fd69, [%r81+1536];
	fma.rn.f64 	%fd70, %fd68, %fd69, %fd67;
	ld.shared.f64 	%fd71, [%r82+56];
	ld.shared.f64 	%fd72, [%r81+1792];
	fma.rn.f64 	%fd125, %fd71, %fd72, %fd70;
	add.s32 	%r83, %r83, 16;
	add.s32 	%r82, %r82, 128;
	add.s32 	%r81, %r81, 4096;
	setp.ne.s32 	%p10, %r83, 0;
	mov.u32 	%r85, %r11;
	@%p10 bra 	$L__BB0_9;
$L__BB0_10:
	setp.eq.s32 	%p11, %r9, 0;
	@%p11 bra 	$L__BB0_20;
	add.s32 	%r67, %r9, -1;
	setp.lt.u32 	%p12, %r67, 7;
	@%p12 bra 	$L__BB0_13;
	shl.b32 	%r68, %r85, 3;
	add.s32 	%r69, %r6, %r68;
	ld.shared.f64 	%fd74, [%r69];
	shl.b32 	%r70, %r85, 8;
	add.s32 	%r71, %r8, %r70;
	ld.shared.f64 	%fd75, [%r71];
	fma.rn.f64 	%fd76, %fd74, %fd75, %fd125;
	ld.shared.f64 	%fd77, [%r69+8];
	ld.shared.f64 	%fd78, [%r71+256];
	fma.rn.f64 	%fd79, %fd77, %fd78, %fd76;
	ld.shared.f64 	%fd80, [%r69+16];
	ld.shared.f64 	%fd81, [%r71+512];
	fma.rn.f64 	%fd82, %fd80, %fd81, %fd79;
	ld.shared.f64 	%fd83, [%r69+24];
	ld.shared.f64 	%fd84, [%r71+768];
	fma.rn.f64 	%fd85, %fd83, %fd84, %fd82;
	ld.shared.f64 	%fd86, [%r69+32];
	ld.shared.f64 	%fd87, [%r71+1024];
	fma.rn.f64 	%fd88, %fd86, %fd87, %fd85;
	ld.shared.f64 	%fd89, [%r69+40];
	ld.shared.f64 	%fd90, [%r71+1280];
	fma.rn.f64 	%fd91, %fd89, %fd90, %fd88;
	ld.shared.f64 	%fd92, [%r69+48];
	ld.shared.f64 	%fd93, [%r71+1536];
	fma.rn.f64 	%fd94, %fd92, %fd93, %fd91;
	ld.shared.f64 	%fd95, [%r69+56];
	ld.shared.f64 	%fd96, [%r71+1792];
	fma.rn.f64 	%fd125, %fd95, %fd96, %fd94;
	add.s32 	%r85, %r85, 8;
$L__BB0_13:
	setp.eq.s32 	%p13, %r10, 0;
	@%p13 bra 	$L__BB0_20;
	add.s32 	%r72, %r10, -1;
	setp.lt.u32 	%p14, %r72, 3;
	@%p14 bra 	$L__BB0_16;
	shl.b32 	%r73, %r85, 3;
	add.s32 	%r74, %r6, %r73;
	ld.shared.f64 	%fd98, [%r74];
	shl.b32 	%r75, %r85, 8;
	add.s32 	%r76, %r8, %r75;
	ld.shared.f64 	%fd99, [%r76];
	fma.rn.f64 	%fd100, %fd98, %fd99, %fd125;
	ld.shared.f64 	%fd101, [%r74+8];
	ld.shared.f64 	%fd102, [%r76+256];
	fma.rn.f64 	%fd103, %fd101, %fd102, %fd100;
	ld.shared.f64 	%fd104, [%r74+16];
	ld.shared.f64 	%fd105, [%r76+512];
	fma.rn.f64 	%fd106, %fd104, %fd105, %fd103;
	ld.shared.f64 	%fd107, [%r74+24];
	ld.shared.f64 	%fd108, [%r76+768];
	fma.rn.f64 	%fd125, %fd107, %fd108, %fd106;
	add.s32 	%r85, %r85, 4;
$L__BB0_16:
	setp.eq.s32 	%p15, %r12, 0;
	@%p15 bra 	$L__BB0_20;
	setp.eq.s32 	%p16, %r12, 1;
	shl.b32 	%r77, %r85, 3;
	add.s32 	%r31, %r6, %r77;
	ld.shared.f64 	%fd109, [%r31];
	shl.b32 	%r78, %r85, 8;
	add.s32 	%r32, %r8, %r78;
	ld.shared.f64 	%fd110, [%r32];
	fma.rn.f64 	%fd125, %fd109, %fd110, %fd125;
	@%p16 bra 	$L__BB0_20;
	setp.eq.s32 	%p17, %r12, 2;
	ld.shared.f64 	%fd111, [%r31+8];
	ld.shared.f64 	%fd112, [%r32+256];
	fma.rn.f64 	%fd125, %fd111, %fd112, %fd125;
	@%p17 bra 	$L__BB0_20;
	ld.shared.f64 	%fd113, [%r31+16];
	ld.shared.f64 	%fd114, [%r32+512];
	fma.rn.f64 	%fd125, %fd113, %fd114, %fd125;
$L__BB0_20:
	bar.sync 	0;
	add.s32 	%r80, %r80, 1;
	setp.ne.s32 	%p18, %r80, %r5;
	@%p18 bra 	$L__BB0_2;
$L__BB0_21:
	setp.ge.s32 	%p19, %r2, %r34;
	setp.ge.s32 	%p20, %r4, %r36;
	or.pred  	%p21, %p19, %p20;
	@%p21 bra 	$L__BB0_23;
	ld.param.u64 	%rd15, [_Z23multiplicarMatricesCUDAPKdS0_Pdiiii_param_2];
	mad.lo.s32 	%r79, %r36, %r2, %r4;
	cvta.to.global.u64 	%rd10, %rd15;
	mul.wide.s32 	%rd11, %r79, 8;
	add.s64 	%rd12, %rd10, %rd11;
	st.global.f64 	[%rd12], %fd125;
$L__BB0_23:
	ret;

}


// ===== COMPILED SASS (sm_100) =====

	.target	sm_100

	.elftype	@"ET_EXEC"


//--------------------- .note.nv.tkinfo           --------------------------
	.section	.note.nv.tkinfo,"",@"SHT_NOTE"
	.sectionflags	@"SHF_NOTE_NV_TKINFO"
	.tkinfo
        /*0018*/ 	.word	0x00000002
        /*0030*/ 	.string	""
        /*0030*/ 	.string	"ptxas"
        /*0030*/ 	.string	"Cuda compilation tools, release 13.0, V13.0.88"
        /*0030*/ 	.string	"Build cuda_13.0.r13.0/compiler.36424714_0"
        /*0030*/ 	.string	"-arch sm_100 -m 64 "



//--------------------- .note.nv.cuinfo           --------------------------
	.section	.note.nv.cuinfo,"",@"SHT_NOTE"
	.sectionflags	@"SHF_NOTE_NV_CUINFO"
        /*0018*/ 	.short	0x0002
        /*001a*/ 	.short	0x0064
        /*001c*/ 	.short	0x0082
	.zero		2


//--------------------- .nv.info                  --------------------------
	.section	.nv.info,"",@"SHT_CUDA_INFO"
	.align	4


	//----- nvinfo : EIATTR_REGCOUNT
	.align		4
        /*0000*/ 	.byte	0x04, 0x2f
        /*0002*/ 	.short	(.L_1 - .L_0)
	.align		4
.L_0:
        /*0004*/ 	.word	index@(_Z23multiplicarMatricesCUDAPKdS0_Pdiiii)
        /*0008*/ 	.word	0x00000020


	//----- nvinfo : EIATTR_FRAME_SIZE
	.align		4
.L_1:
        /*000c*/ 	.byte	0x04, 0x11
        /*000e*/ 	.short	(.L_3 - .L_2)
	.align		4
.L_2:
        /*0010*/ 	.word	index@(_Z23multiplicarMatricesCUDAPKdS0_Pdiiii)
        /*0014*/ 	.word	0x00000000


	//----- nvinfo : EIATTR_MIN_STACK_SIZE
	.align		4
.L_3:
        /*0018*/ 	.byte	0x04, 0x12
        /*001a*/ 	.short	(.L_5 - .L_4)
	.align		4
.L_4:
        /*001c*/ 	.word	index@(_Z23multiplicarMatricesCUDAPKdS0_Pdiiii)
        /*0020*/ 	.word	0x00000000
.L_5:


//--------------------- .nv.compat                --------------------------
	.section	.nv.compat,"",@"SHT_CUDA_COMPAT_INFO"
	.align	4
        /*0000*/ 	.byte	0x02, 0x09, 0x00, 0x00, 0x02, 0x02, 0x01, 0x00, 0x02, 0x05, 0x05, 0x00, 0x03, 0x07, 0x01, 0x01
        /*0010*/ 	.byte	0x02, 0x03, 0x00, 0x00, 0x02, 0x06, 0x01, 0x00, 0x04, 0x0b, 0x08, 0x00, 0x01, 0x00, 0x00, 0x00
        /*0020*/ 	.byte	0x00, 0x00, 0x00, 0x00


//--------------------- .nv.info._Z23multiplicarMatricesCUDAPKdS0_Pdiiii --------------------------
	.section	.nv.info._Z23multiplicarMatricesCUDAPKdS0_Pdiiii,"",@"SHT_CUDA_INFO"
	.sectionflags	@""
	.align	4


	//----- nvinfo : EIATTR_CUDA_API_VERSION
	.align		4
        /*0000*/ 	.byte	0x04, 0x37
        /*0002*/ 	.short	(.L_7 - .L_6)
.L_6:
        /*0004*/ 	.word	0x00000082


	//----- nvinfo : EIATTR_KPARAM_INFO
	.align		4
.L_7:
        /*0008*/ 	.byte	0x04, 0x17
        /*000a*/ 	.short	(.L_9 - .L_8)
.L_8:
        /*000c*/ 	.word	0x00000000
        /*0010*/ 	.short	0x0006
        /*0012*/ 	.short	0x0024
        /*0014*/ 	.byte	0x00, 0xf0, 0x11, 0x00


	//----- nvinfo : EIATTR_KPARAM_INFO
	.align		4
.L_9:
        /*0018*/ 	.byte	0x04, 0x17
        /*001a*/ 	.short	(.L_11 - .L_10)
.L_10:
        /*001c*/ 	.word	0x00000000
        /*0020*/ 	.short	0x0005
        /*0022*/ 	.short	0x0020
        /*0024*/ 	.byte	0x00, 0xf0, 0x11, 0x00


	//----- nvinfo : EIATTR_KPARAM_INFO
	.align		4
.L_11:
        /*0028*/ 	.byte	0x04, 0x17
        /*002a*/ 	.short	(.L_13 - .L_12)
.L_12:
        /*002c*/ 	.word	0x00000000
        /*0030*/ 	.short	0x0004
        /*0032*/ 	.short	0x001c
        /*0034*/ 	.byte	0x00, 0xf0, 0x11, 0x00


	//----- nvinfo : EIATTR_KPARAM_INFO
	.align		4
.L_13:
        /*0038*/ 	.byte	0x04, 0x17
        /*003a*/ 	.short	(.L_15 - .L_14)
.L_14:
        /*003c*/ 	.word	0x00000000
        /*0040*/ 	.short	0x0003
        /*0042*/ 	.short	0x0018
        /*0044*/ 	.byte	0x00, 0xf0, 0x11, 0x00


	//----- nvinfo : EIATTR_KPARAM_INFO
	.align		4
.L_15:
        /*0048*/ 	.byte	0x04, 0x17
        /*004a*/ 	.short	(.L_17 - .L_16)
.L_16:
        /*004c*/ 	.word	0x00000000
        /*0050*/ 	.short	0x0002
        /*0052*/ 	.short	0x0010
        /*0054*/ 	.byte	0x00, 0xf5, 0x21, 0x00


	//----- nvinfo : EIATTR_KPARAM_INFO
	.align		4
.L_17:
        /*0058*/ 	.byte	0x04, 0x17
        /*005a*/ 	.short	(.L_19 - .L_18)
.L_18:
        /*005c*/ 	.word	0x00000000
        /*0060*/ 	.short	0x0001
        /*0062*/ 	.short	0x0008
        /*0064*/ 	.byte	0x00, 0xf5, 0x21, 0x00


	//----- nvinfo : EIATTR_KPARAM_INFO
	.align		4
.L_19:
        /*0068*/ 	.byte	0x04, 0x17
        /*006a*/ 	.short	(.L_21 - .L_20)
.L_20:
        /*006c*/ 	.word	0x00000000
        /*0070*/ 	.short	0x0000
        /*0072*/ 	.short	0x0000
        /*0074*/ 	.byte	0x00, 0xf5, 0x21, 0x00


	//----- nvinfo : EIATTR_SPARSE_MMA_MASK
	.align		4
.L_21:
        /*0078*/ 	.byte	0x03, 0x50
        /*007a*/ 	.short	0x0000


	//----- nvinfo : EIATTR_MAXREG_COUNT
	.align		4
        /*007c*/ 	.byte	0x03, 0x1b
        /*007e*/ 	.short	0x00ff


	//----- nvinfo : EIATTR_NUM_BARRIERS
	.align		4
        /*0080*/ 	.byte	0x02, 0x4c
        /*0082*/ 	.byte	0x01
	.zero		1


	//----- nvinfo : EIATTR_MERCURY_ISA_VERSION
	.align		4
        /*0084*/ 	.byte	0x03, 0x5f
        /*0086*/ 	.short	0x0101


	//----- nvinfo : EIATTR_VRC_CTA_INIT_COUNT
	.align		4
        /*0088*/ 	.byte	0x02, 0x4a
	.zero		1
	.zero		1


	//----- nvinfo : EIATTR_EXIT_INSTR_OFFSETS
	.align		4
        /*008c*/ 	.byte	0x04, 0x1c
        /*008e*/ 	.short	(.L_23 - .L_22)


	//   ....[0]....
.L_22:
        /*0090*/ 	.word	0x00000d00


	//   ....[1]....
        /*0094*/ 	.word	0x00000d50


	//----- nvinfo : EIATTR_CBANK_PARAM_SIZE
	.align		4
.L_23:
        /*0098*/ 	.byte	0x03, 0x19
        /*009a*/ 	.short	0x0028


	//----- nvinfo : EIATTR_PARAM_CBANK
	.align		4
        /*009c*/ 	.byte	0x04, 0x0a
        /*009e*/ 	.short	(.L_25 - .L_24)
	.align		4
.L_24:
        /*00a0*/ 	.word	index@(.nv.constant0._Z23multiplicarMatricesCUDAPKdS0_Pdiiii)
        /*00a4*/ 	.short	0x0380
        /*00a6*/ 	.short	0x0028


	//----- nvinfo : EIATTR_SW_WAR
	.align		4
.L_25:
        /*00a8*/ 	.byte	0x04, 0x36
        /*00aa*/ 	.short	(.L_27 - .L_26)
.L_26:
        /*00ac*/ 	.word	0x00000008
.L_27:


//--------------------- .nv.callgraph             --------------------------
	.section	.nv.callgraph,"",@"SHT_CUDA_CALLGRAPH"
	.align	4
	.sectionentsize	8
	.align		4
        /*0000*/ 	.word	0x00000000
	.align		4
        /*0004*/ 	.word	0xffffffff
	.align		4
        /*0008*/ 	.word	0x00000000
	.align		4
        /*000c*/ 	.word	0xfffffffe
	.align		4
        /*0010*/ 	.word	0x00000000
	.align		4
        /*0014*/ 	.word	0xfffffffd
	.align		4
        /*0018*/ 	.word	0x00000000
	.align		4
        /*001c*/ 	.word	0xfffffffc


//--------------------- .text._Z23multiplicarMatricesCUDAPKdS0_Pdiiii --------------------------
	.section	.text._Z23multiplicarMatricesCUDAPKdS0_Pdiiii,"ax",@progbits
	.align	128
        .global         _Z23multiplicarMatricesCUDAPKdS0_Pdiiii
        .type           _Z23multiplicarMatricesCUDAPKdS0_Pdiiii,@function
        .size           _Z23multiplicarMatricesCUDAPKdS0_Pdiiii,(.L_x_8 - _Z23multiplicarMatricesCUDAPKdS0_Pdiiii)
        .other          _Z23multiplicarMatricesCUDAPKdS0_Pdiiii,@"STO_CUDA_ENTRY STV_DEFAULT"
_Z23multiplicarMatricesCUDAPKdS0_Pdiiii:
.text._Z23multiplicarMatricesCUDAPKdS0_Pdiiii:
[----:B------:R-:W-:Y:S08]  /*0000*/  LDC R1, c[0x0][0x37c] ;  /* 0x0000df00ff017b82 */ /* 0x000ff00000000800 */
[----:B------:R-:W0:Y:S01]  /*0010*/  LDC R4, c[0x0][0x3a4] ;  /* 0x0000e900ff047b82 */ /* 0x000e220000000800 */
[----:B------:R-:W1:Y:S01]  /*0020*/  LDCU.64 UR8, c[0x0][0x358] ;  /* 0x00006b00ff0877ac */ /* 0x000e620008000a00 */
[----:B------:R-:W-:-:S06]  /*0030*/  CS2R R24, SRZ ;  /* 0x0000000000187805 */ /* 0x000fcc000001ff00 */
[----:B------:R-:W2:Y:S08]  /*0040*/  LDC R5, c[0x0][0x39c] ;  /* 0x0000e700ff057b82 */ /* 0x000eb00000000800 */
[----:B------:R-:W3:Y:S01]  /*0050*/  LDC R21, c[0x0][0x364] ;  /* 0x0000d900ff157b82 */ /* 0x000ee20000000800 */
[----:B0-----:R-:W-:-:S07]  /*0060*/  IABS R7, R4 ;  /* 0x0000000400077213 */ /* 0x001fce0000000000 */
[----:B------:R-:W-:Y:S01]  /*0070*/  S2UR UR4, SR_CTAID.Y ;  /* 0x00000000000479c3 */ /* 0x000fe20000002600 */
[----:B------:R-:W0:Y:S01]  /*0080*/  I2F.RP R0, R7 ;  /* 0x0000000700007306 */ /* 0x000e220000209400 */
[----:B--2---:R-:W-:-:S06]  /*0090*/  IADD3 R5, PT, PT, R5, -0x1, R4 ;  /* 0xffffffff05057810 */ /* 0x004fcc0007ffe004 */
[----:B------:R-:W2:Y:S01]  /*00a0*/  S2UR UR5, SR_CTAID.X ;  /* 0x00000000000579c3 */ /* 0x000ea20000002500 */
[----:B0-----:R-:W0:Y:S02]  /*00b0*/  MUFU.RCP R0, R0 ;  /* 0x0000000000007308 */ /* 0x001e240000001000 */
[----:B0-----:R-:W-:Y:S01]  /*00c0*/  VIADD R2, R0, 0xffffffe ;  /* 0x0ffffffe00027836 */ /* 0x001fe20000000000 */
[----:B------:R-:W-:Y:S02]  /*00d0*/  IABS R0, R5 ;  /* 0x0000000500007213 */ /* 0x000fe40000000000 */
[----:B------:R-:W-:-:S03]  /*00e0*/  LOP3.LUT R5, R5, R4, RZ, 0x3c, !PT ;  /* 0x0000000405057212 */ /* 0x000fc600078e3cff */
[----:B------:R0:W4:Y:S01]  /*00f0*/  F2I.FTZ.U32.TRUNC.NTZ R3, R2 ;  /* 0x0000000200037305 */ /* 0x000122000021f000 */
[----:B------:R-:W-:Y:S02]  /*0100*/  ISETP.GE.AND P1, PT, R5, RZ, PT ;  /* 0x000000ff0500720c */ /* 0x000fe40003f26270 */
[----:B------:R-:W2:Y:S01]  /*0110*/  LDC R5, c[0x0][0x360] ;  /* 0x0000d800ff057b82 */ /* 0x000ea20000000800 */
[----:B0-----:R-:W-:Y:S02]  /*0120*/  IMAD.MOV.U32 R2, RZ, RZ, RZ ;  /* 0x000000ffff027224 */ /* 0x001fe400078e00ff */
[----:B----4-:R-:W-:-:S04]  /*0130*/  IMAD.MOV R6, RZ, RZ, -R3 ;  /* 0x000000ffff067224 */ /* 0x010fc800078e0a03 */
[----:B------:R-:W-:-:S04]  /*0140*/  IMAD R9, R6, R7, RZ ;  /* 0x0000000706097224 */ /* 0x000fc800078e02ff */
[----:B------:R-:W-:Y:S02]  /*0150*/  IMAD.HI.U32 R3, R3, R9, R2 ;  /* 0x0000000903037227 */ /* 0x000fe400078e0002 */
[----:B------:R-:W2:Y:S04]  /*0160*/  S2R R2, SR_TID.X ;  /* 0x0000000000027919 */ /* 0x000ea80000002100 */
[----:B------:R-:W-:-:S04]  /*0170*/  IMAD.HI.U32 R3, R3, R0, RZ ;  /* 0x0000000003037227 */ /* 0x000fc800078e00ff */
[----:B------:R-:W-:-:S04]  /*0180*/  IMAD.MOV R6, RZ, RZ, -R3 ;  /* 0x000000ffff067224 */ /* 0x000fc800078e0a03 */
[----:B------:R-:W-:-:S05]  /*0190*/  IMAD R0, R7, R6, R0 ;  /* 0x0000000607007224 */ /* 0x000fca00078e0200 */
[----:B------:R-:W-:-:S13]  /*01a0*/  ISETP.GT.U32.AND P2, PT, R7, R0, PT ;  /* 0x000000000700720c */ /* 0x000fda0003f44070 */
[----:B------:R-:W-:Y:S02]  /*01b0*/  @!P2 IMAD.IADD R0, R0, 0x1, -R7 ;  /* 0x000000010000a824 */ /* 0x000fe400078e0a07 */
[----:B------:R-:W-:Y:S01]  /*01c0*/  @!P2 VIADD R3, R3, 0x1 ;  /* 0x000000010303a836 */ /* 0x000fe20000000000 */
[----:B------:R-:W-:Y:S01]  /*01d0*/  ISETP.NE.AND P2, PT, R4, RZ, PT ;  /* 0x000000ff0400720c */ /* 0x000fe20003f45270 */
[----:B--2---:R-:W-:Y:S01]  /*01e0*/  IMAD R18, R5, UR5, R2 ;  /* 0x0000000505127c24 */ /* 0x004fe2000f8e0202 */
[----:B------:R-:W-:Y:S02]  /*01f0*/  ISETP.GE.U32.AND P0, PT, R0, R7, PT ;  /* 0x000000070000720c */ /* 0x000fe40003f06070 */
[----:B------:R-:W3:Y:S11]  /*0200*/  S2R R0, SR_TID.Y ;  /* 0x0000000000007919 */ /* 0x000ef60000002200 */
[----:B------:R-:W-:-:S04]  /*0210*/  @P0 VIADD R3, R3, 0x1 ;  /* 0x0000000103030836 */ /* 0x000fc80000000000 */
[----:B------:R-:W-:Y:S01]  /*0220*/  @!P1 IMAD.MOV R3, RZ, RZ, -R3 ;  /* 0x000000ffff039224 */ /* 0x000fe200078e0a03 */
[----:B------:R-:W-:-:S04]  /*0230*/  @!P2 LOP3.LUT R3, RZ, R4, RZ, 0x33, !PT ;  /* 0x00000004ff03a212 */ /* 0x000fc800078e33ff */
[----:B------:R-:W-:Y:S01]  /*0240*/  ISETP.GE.AND P0, PT, R3, 0x1, PT ;  /* 0x000000010300780c */ /* 0x000fe20003f06270 */
[----:B---3--:R-:W-:-:S12]  /*0250*/  IMAD R21, R21, UR4, R0 ;  /* 0x0000000415157c24 */ /* 0x008fd8000f8e0200 */
[----:B-1----:R-:W-:Y:S05]  /*0260*/  @!P0 BRA `(.L_x_0) ;  /* 0x0000000800948947 */ /* 0x002fea0003800000 */
[----:B------:R-:W0:Y:S01]  /*0270*/  S2UR UR6, SR_CgaCtaId ;  /* 0x00000000000679c3 */ /* 0x000e220000008800 */
[----:B------:R-:W-:Y:S01]  /*0280*/  UMOV UR4, 0x400 ;  /* 0x0000040000047882 */ /* 0x000fe20000000000 */
[C---:B------:R-:W-:Y:S01]  /*0290*/  LOP3.LUT R6, R4.reuse, 0x7ffffff0, RZ, 0xc0, !PT ;  /* 0x7ffffff004067812 */ /* 0x040fe200078ec0ff */
[----:B------:R-:W-:Y:S01]  /*02a0*/  UIADD3 UR5, UPT, UPT, UR4, 0x2000, URZ ;  /* 0x0000200004057890 */ /* 0x000fe2000fffe0ff */
[C---:B------:R-:W-:Y:S02]  /*02b0*/  LOP3.LUT R16, R4.reuse, 0xf, RZ, 0xc0, !PT ;  /* 0x0000000f04107812 */ /* 0x040fe400078ec0ff */
[----:B------:R-:W-:Y:S02]  /*02c0*/  CS2R R24, SRZ ;  /* 0x0000000000187805 */ /* 0x000fe4000001ff00 */
[C---:B------:R-:W-:Y:S01]  /*02d0*/  LOP3.LUT R7, R4.reuse, 0x7, RZ, 0xc0, !PT ;  /* 0x0000000704077812 */ /* 0x040fe200078ec0ff */
[----:B------:R-:W-:Y:S01]  /*02e0*/  IMAD.MOV R5, RZ, RZ, -R6 ;  /* 0x000000ffff057224 */ /* 0x000fe200078e0a06 */
[----:B------:R-:W-:Y:S01]  /*02f0*/  LOP3.LUT R4, R4, 0x3, RZ, 0xc0, !PT ;  /* 0x0000000304047812 */ /* 0x000fe200078ec0ff */
[----:B0-----:R-:W-:-:S02]  /*0300*/  ULEA UR5, UR6, UR5, 0x18 ;  /* 0x0000000506057291 */ /* 0x001fc4000f8ec0ff */
[----:B------:R-:W-:-:S04]  /*0310*/  ULEA UR4, UR6, UR4, 0x18 ;  /* 0x0000000406047291 */ /* 0x000fc8000f8ec0ff */
[----:B------:R-:W-:Y:S02]  /*0320*/  LEA R17, R2, UR5, 0x3 ;  /* 0x0000000502117c11 */ /* 0x000fe4000f8e18ff */
[----:B------:R-:W-:Y:S01]  /*0330*/  LEA R19, R0, UR4, 0x8 ;  /* 0x0000000400137c11 */ /* 0x000fe2000f8e40ff */
[----:B------:R-:W-:-:S06]  /*0340*/  UMOV UR4, URZ ;  /* 0x000000ff00047c82 */ /* 0x000fcc0008000000 */
.L_x_6:
[----:B0-----:R-:W0:Y:S01]  /*0350*/  LDC R23, c[0x0][0x3a4] ;  /* 0x0000e900ff177b82 */ /* 0x001e220000000800 */
[----:B------:R-:W1:Y:S01]  /*0360*/  LDCU.64 UR6, c[0x0][0x398] ;  /* 0x00007300ff0677ac */ /* 0x000e620008000a00 */
[----:B------:R-:W-:Y:S01]  /*0370*/  CS2R R14, SRZ ;  /* 0x00000000000e7805 */ /* 0x000fe2000001ff00 */
[----:B------:R-:W2:Y:S01]  /*0380*/  LDCU UR5, c[0x0][0x3a0] ;  /* 0x00007400ff0577ac */ /* 0x000ea20008000800 */
[C---:B0-----:R-:W-:Y:S02]  /*0390*/  IMAD R10, R23.reuse, UR4, R2 ;  /* 0x00000004170a7c24 */ /* 0x041fe4000f8e0202 */
[----:B------:R-:W-:-:S03]  /*03a0*/  IMAD R27, R23, UR4, R0 ;  /* 0x00000004171b7c24 */ /* 0x000fc6000f8e0200 */
[----:B-1----:R-:W-:Y:S02]  /*03b0*/  ISETP.GE.U32.AND P0, PT, R10, UR7, PT ;  /* 0x000000070a007c0c */ /* 0x002fe4000bf06070 */
[----:B------:R-:W-:Y:S02]  /*03c0*/  ISETP.GE.U32.AND P1, PT, R27, UR7, PT ;  /* 0x000000071b007c0c */ /* 0x000fe4000bf26070 */
[----:B------:R-:W-:Y:S02]  /*03d0*/  ISETP.GE.OR P0, PT, R21, UR6, P0 ;  /* 0x0000000615007c0c */ /* 0x000fe40008706670 */
[----:B--2---:R-:W-:-:S11]  /*03e0*/  ISETP.GE.OR P1, PT, R18, UR5, P1 ;  /* 0x0000000512007c0c */ /* 0x004fd60008f26670 */
[----:B------:R-:W0:Y:S01]  /*03f0*/  @!P0 LDC.64 R12, c[0x0][0x380] ;  /* 0x0000e000ff0c8b82 */ /* 0x000e220000000a00 */
[----:B------:R-:W-:Y:S02]  /*0400*/  @!P0 IMAD R11, R21, UR7, R10 ;  /* 0x00000007150b8c24 */ /* 0x000fe4000f8e020a */
[----:B------:R-:W-:-:S05]  /*0410*/  @!P1 IMAD R27, R27, UR5, R18 ;  /* 0x000000051b1b9c24 */ /* 0x000fca000f8e0212 */
[----:B------:R-:W1:Y:S01]  /*0420*/  @!P1 LDC.64 R8, c[0x0][0x388] ;  /* 0x0000e200ff089b82 */ /* 0x000e620000000a00 */
[----:B0-----:R-:W-:Y:S01]  /*0430*/  @!P0 IMAD.WIDE.U32 R12, R11, 0x8, R12 ;  /* 0x000000080b0c8825 */ /* 0x001fe200078e000c */
[----:B------:R-:W-:-:S04]  /*0440*/  CS2R R10, SRZ ;  /* 0x00000000000a7805 */ /* 0x000fc8000001ff00 */
[----:B------:R-:W2:Y:S01]  /*0450*/  @!P0 LDG.E.64 R14, desc[UR8][R12.64] ;  /* 0x000000080c0e8981 */ /* 0x000ea2000c1e1b00 */
[----:B-1----:R-:W-:-:S05]  /*0460*/  @!P1 IMAD.WIDE.U32 R8, R27, 0x8, R8 ;  /* 0x000000081b089825 */ /* 0x002fca00078e0008 */
[----:B------:R-:W3:Y:S01]  /*0470*/  @!P1 LDG.E.64 R10, desc[UR8][R8.64] ;  /* 0x00000008080a9981 */ /* 0x000ee2000c1e1b00 */
[----:B------:R-:W0:Y:S01]  /*0480*/  S2UR UR7, SR_CgaCtaId ;  /* 0x00000000000779c3 */ /* 0x000e220000008800 */
[----:B------:R-:W-:Y:S02]  /*0490*/  UMOV UR5, 0x400 ;  /* 0x0000040000057882 */ /* 0x000fe40000000000 */
[----:B------:R-:W-:Y:S01]  /*04a0*/  UIADD3 UR6, UPT, UPT, UR5, 0x2000, URZ ;  /* 0x0000200005067890 */ /* 0x000fe2000fffe0ff */
[----:B------:R-:W-:Y:S01]  /*04b0*/  ISETP.GE.AND P1, PT, R23, 0x1, PT ;  /* 0x000000011700780c */ /* 0x000fe20003f26270 */
[----:B------:R-:W-:Y:S01]  /*04c0*/  UIADD3 UR4, UPT, UPT, UR4, 0x1, URZ ;  /* 0x0000000104047890 */ /* 0x000fe2000fffe0ff */
[----:B------:R-:W-:Y:S01]  /*04d0*/  LEA R27, R2, R19, 0x3 ;  /* 0x00000013021b7211 */ /* 0x000fe200078e18ff */
[----:B0-----:R-:W-:-:S06]  /*04e0*/  ULEA UR6, UR7, UR6, 0x18 ;  /* 0x0000000607067291 */ /* 0x001fcc000f8ec0ff */
[----:B------:R-:W-:-:S05]  /*04f0*/  LEA R29, R0, UR6, 0x8 ;  /* 0x00000006001d7c11 */ /* 0x000fca000f8e40ff */
[----:B------:R-:W-:Y:S01]  /*0500*/  IMAD R29, R2, 0x8, R29 ;  /* 0x00000008021d7824 */ /* 0x000fe200078e021d */
[----:B------:R-:W-:Y:S01]  /*0510*/  ISETP.NE.AND P0, PT, R3, UR4, PT ;  /* 0x0000000403007c0c */ /* 0x000fe2000bf05270 */
[----:B--2---:R0:W-:Y:S04]  /*0520*/  STS.64 [R27], R14 ;  /* 0x0000000e1b007388 */ /* 0x0041e80000000a00 */
[----:B---3--:R0:W-:Y:S01]  /*0530*/  STS.64 [R29], R10 ;  /* 0x0000000a1d007388 */ /* 0x0081e20000000a00 */
[----:B------:R-:W-:Y:S06]  /*0540*/  BAR.SYNC.DEFER_BLOCKING 0x0 ;  /* 0x0000000000007b1d */ /* 0x000fec0000010000 */
[----:B------:R-:W-:Y:S05]  /*0550*/  @!P1 BRA `(.L_x_1) ;  /* 0x0000000400d09947 */ /* 0x000fea0003800000 */
[----:B------:R-:W-:Y:S01]  /*0560*/  ISETP.GE.U32.AND P1, PT, R23, 0x10, PT ;  /* 0x000000101700780c */ /* 0x000fe20003f26070 */
[----:B------:R-:W-:-:S12]  /*0570*/  IMAD.MOV.U32 R20, RZ, RZ, RZ ;  /* 0x000000ffff147224 */ /* 0x000fd800078e00ff */
[----:B------:R-:W-:Y:S05]  /*0580*/  @!P1 BRA `(.L_x_2) ;  /* 0x0000000000d09947 */ /* 0x000fea0003800000 */
[----:B------:R-:W-:Y:S01]  /*0590*/  ULEA UR5, UR7, UR5, 0x18 ;  /* 0x0000000507057291 */ /* 0x000fe2000f8ec0ff */
[----:B------:R-:W-:Y:S01]  /*05a0*/  LEA R17, R2, UR6, 0x3 ;  /* 0x0000000602117c11 */ /* 0x000fe2000f8e18ff */
[----:B------:R-:W-:-:S04]  /*05b0*/  IMAD.MOV.U32 R12, RZ, RZ, R5 ;  /* 0x000000ffff0c7224 */ /* 0x000fc800078e0005 */
[----:B------:R-:W-:Y:S01]  /*05c0*/  LEA R19, R0, UR5, 0x8 ;  /* 0x0000000500137c11 */ /* 0x000fe2000f8e40ff */
[----:B------:R-:W-:-:S04]  /*05d0*/  VIADD R13, R17, 0x800 ;  /* 0x00000800110d7836 */ /* 0x000fc80000000000 */
[----:B0-----:R-:W-:-:S07]  /*05e0*/  VIADD R14, R19, 0x40 ;  /* 0x00000040130e7836 */ /* 0x001fce0000000000 */
.L_x_3:
[----:B------:R-:W-:Y:S01]  /*05f0*/  LDS.64 R22, [R13+-0x800] ;  /* 0xfff800000d167984 */ /* 0x000fe20000000a00 */
[----:B------:R-:W-:-:S03]  /*0600*/  VIADD R12, R12, 0x10 ;  /* 0x000000100c0c7836 */ /* 0x000fc60000000000 */
[----:B------:R-:W0:Y:S02]  /*0610*/  LDS.128 R8, [R14+-0x40] ;  /* 0xffffc0000e087984 */ /* 0x000e240000000c00 */
[----:B------:R-:W-:Y:S02]  /*0620*/  ISETP.NE.AND P1, PT, R12, RZ, PT ;  /* 0x000000ff0c00720c */ /* 0x000fe40003f25270 */
[----:B------:R-:W1:Y:S01]  /*0630*/  LDS.64 R26, [R13+-0x700] ;  /* 0xfff900000d1a7984 */ /* 0x000e620000000a00 */
[----:B0-----:R-:W-:-:S03]  /*0640*/  DFMA R8, R8, R22, R24 ;  /* 0x000000160808722b */ /* 0x001fc60000000018 */
[----:B------:R-:W-:Y:S04]  /*0650*/  LDS.64 R22, [R13+-0x600] ;  /* 0xfffa00000d167984 */ /* 0x000fe80000000a00 */
[----:B------:R-:W-:Y:S01]  /*0660*/  LDS.64 R24, [R13+-0x500] ;  /* 0xfffb00000d187984 */ /* 0x000fe20000000a00 */
[----:B-1----:R-:W-:-:S03]  /*0670*/  DFMA R26, R26, R10, R8 ;  /* 0x0000000a1a1a722b */ /* 0x002fc60000000008 */
[----:B------:R-:W0:Y:S05]  /*0680*/  LDS.128 R8, [R14+-0x30] ;  /* 0xffffd0000e087984 */ /* 0x000e2a0000000c00 */
[----:B0-----:R-:W-:Y:S01]  /*0690*/  DFMA R8, R8, R22, R26 ;  /* 0x000000160808722b */ /* 0x001fe2000000001a */
[----:B------:R-:W-:Y:S04]  /*06a0*/  LDS.64 R22, [R13+-0x400] ;  /* 0xfffc00000d167984 */ /* 0x000fe80000000a00 */
[----:B------:R-:W-:Y:S03]  /*06b0*/  LDS.64 R26, [R13+-0x300] ;  /* 0xfffd00000d1a7984 */ /* 0x000fe60000000a00 */
[----:B------:R-:W-:-:S02]  /*06c0*/  DFMA R24, R24, R10, R8 ;  /* 0x0000000a1818722b */ /* 0x000fc40000000008 */
[----:B------:R-:W0:Y:S06]  /*06d0*/  LDS.128 R8, [R14+-0x20] ;  /* 0xffffe0000e087984 */ /* 0x000e2c0000000c00 */
[----:B0-----:R-:W-:Y:S01]  /*06e0*/  DFMA R8, R8, R22, R24 ;  /* 0x000000160808722b */ /* 0x001fe20000000018 */
[----:B------:R-:W-:Y:S04]  /*06f0*/  LDS.64 R22, [R13+-0x200] ;  /* 0xfffe00000d167984 */ /* 0x000fe80000000a00 */
[----:B------:R-:W-:Y:S03]  /*0700*/  LDS.64 R24, [R13+-0x100] ;  /* 0xffff00000d187984 */ /* 0x000fe60000000a00 */
[----:B------:R-:W-:-:S02]  /*0710*/  DFMA R26, R26, R10, R8 ;  /* 0x0000000a1a1a722b */ /* 0x000fc40000000008 */
[----:B------:R-:W0:Y:S06]  /*0720*/  LDS.128 R8, [R14+-0x10] ;  /* 0xfffff0000e087984 */ /* 0x000e2c0000000c00 */
[----:B0-----:R-:W-:Y:S01]  /*0730*/  DFMA R8, R8, R22, R26 ;  /* 0x000000160808722b */ /* 0x001fe2000000001a */
[----:B------:R-:W-:Y:S04]  /*0740*/  LDS.64 R22, [R13] ;  /* 0x000000000d167984 */ /* 0x000fe80000000a00 */
[----:B------:R-:W-:Y:S03]  /*0750*/  LDS.64 R26, [R13+0x100] ;  /* 0x000100000d1a7984 */ /* 0x000fe60000000a00 */
[----:B------:R-:W-:-:S02]  /*0760*/  DFMA R24, R24, R10, R8 ;  /* 0x0000000a1818722b */ /* 0x000fc40000000008 */
[----:B------:R-:W0:Y:S06]  /*0770*/  LDS.128 R8, [R14] ;  /* 0x000000000e087984 */ /* 0x000e2c0000000c00 */
[----:B0-----:R-:W-:Y:S01]  /*0780*/  DFMA R8, R8, R22, R24 ;  /* 0x000000160808722b */ /* 0x001fe20000000018 */
[----:B------:R-:W-:Y:S04]  /*0790*/  LDS.64 R22, [R13+0x200] ;  /* 0x000200000d167984 */ /* 0x000fe80000000a00 */
[----:B------:R-:W-:Y:S03]  /*07a0*/  LDS.64 R24, [R13+0x300] ;  /* 0x000300000d187984 */ /* 0x000fe60000000a00 */
[----:B------:R-:W-:-:S02]  /*07b0*/  DFMA R26, R26, R10, R8 ;  /* 0x0000000a1a1a722b */ /* 0x000fc40000000008 */
[----:B------:R-:W0:Y:S06]  /*07c0*/  LDS.128 R8, [R14+0x10] ;  /* 0x000010000e087984 */ /* 0x000e2c0000000c00 */
[----:B0-----:R-:W-:Y:S01]  /*07d0*/  DFMA R8, R8, R22, R26 ;  /* 0x000000160808722b */ /* 0x001fe2000000001a */
[----:B------:R-:W-:Y:S04]  /*07e0*/  LDS.64 R22, [R13+0x400] ;  /* 0x000400000d167984 */ /* 0x000fe80000000a00 */
[----:B------:R-:W-:Y:S03]  /*07f0*/  LDS.64 R26, [R13+0x500] ;  /* 0x000500000d1a7984 */ /* 0x000fe60000000a00 */
[----:B------:R-:W-:-:S02]  /*0800*/  DFMA R24, R24, R10, R8 ;  /* 0x0000000a1818722b */ /* 0x000fc40000000008 */
[----:B------:R-:W0:Y:S06]  /*0810*/  LDS.128 R8, [R14+0x20] ;  /* 0x000020000e087984 */ /* 0x000e2c0000000c00 */
[----:B0-----:R-:W-:Y:S01]  /*0820*/  DFMA R8, R8, R22, R24 ;  /* 0x000000160808722b */ /* 0x001fe20000000018 */
[----:B------:R-:W-:Y:S04]  /*0830*/  LDS.64 R22, [R13+0x600] ;  /* 0x000600000d167984 */ /* 0x000fe80000000a00 */
[----:B------:R0:W-:Y:S03]  /*0840*/  LDS.64 R24, [R13+0x700] ;  /* 0x000700000d187984 */ /* 0x0001e60000000a00 */
[----:B------:R-:W-:-:S02]  /*0850*/  DFMA R26, R26, R10, R8 ;  /* 0x0000000a1a1a722b */ /* 0x000fc40000000008 */
[----:B------:R1:W2:Y:S01]  /*0860*/  LDS.128 R8, [R14+0x30] ;  /* 0x000030000e087984 */ /* 0x0002a20000000c00 */
[----:B0-----:R-:W-:Y:S01]  /*0870*/  VIADD R13, R13, 0x1000 ;  /* 0x000010000d0d7836 */ /* 0x001fe20000000000 */
[----:B-1----:R-:W-:-:S04]  /*0880*/  IADD3 R14, PT, PT, R14, 0x80, RZ ;  /* 0x000000800e0e7810 */ /* 0x002fc80007ffe0ff */
[----:B--2---:R-:W-:-:S08]  /*0890*/  DFMA R8, R8, R22, R26 ;  /* 0x000000160808722b */ /* 0x004fd0000000001a */
[----:B------:R-:W-:Y:S01]  /*08a0*/  DFMA R24, R24, R10, R8 ;  /* 0x0000000a1818722b */ /* 0x000fe20000000008 */
[----:B------:R-:W-:Y:S10]  /*08b0*/  @P1 BRA `(.L_x_3) ;  /* 0xfffffffc004c1947 */ /* 0x000ff4000383ffff */
[----:B------:R-:W-:-:S07]  /*08c0*/  IMAD.MOV.U32 R20, RZ, RZ, R6 ;  /* 0x000000ffff147224 */ /* 0x000fce00078e0006 */
.L_x_2:
[----:B------:R-:W-:-:S13]  /*08d0*/  ISETP.NE.AND P1, PT, R16, RZ, PT ;  /* 0x000000ff1000720c */ /* 0x000fda0003f25270 */
[----:B------:R-:W-:Y:S05]  /*08e0*/  @!P1 BRA `(.L_x_1) ;  /* 0x0000000000ec9947 */ /* 0x000fea0003800000 */
[----:B------:R-:W-:Y:S01]  /*08f0*/  VIADD R8, R16, 0xffffffff ;  /* 0xffffffff10087836 */ /* 0x000fe20000000000 */
[----:B------:R-:W-:-:S04]  /*0900*/  ISETP.NE.AND P2, PT, R7, RZ, PT ;  /* 0x000000ff0700720c */ /* 0x000fc80003f45270 */
[----:B------:R-:W-:-:S13]  /*0910*/  ISETP.GE.U32.AND P1, PT, R8, 0x7, PT ;  /* 0x000000070800780c */ /* 0x000fda0003f26070 */
[----:B------:R-:W-:Y:S05]  /*0920*/  @!P1 BRA `(.L_x_4) ;  /* 0x00000000005c9947 */ /* 0x000fea0003800000 */
[C---:B------:R-:W-:Y:S02]  /*0930*/  IMAD R22, R20.reuse, 0x100, R17 ;  /* 0x0000010014167824 */ /* 0x040fe400078e0211 */
[C---:B------:R-:W-:Y:S02]  /*0940*/  IMAD R23, R20.reuse, 0x8, R19 ;  /* 0x0000000814177824 */ /* 0x040fe400078e0213 */
[----:B------:R-:W-:Y:S01]  /*0950*/  VIADD R20, R20, 0x8 ;  /* 0x0000000814147836 */ /* 0x000fe20000000000 */
[----:B0-----:R-:W-:Y:S04]  /*0960*/  LDS.64 R14, [R22] ;  /* 0x00000000160e7984 */ /* 0x001fe80000000a00 */
[----:B------:R-:W0:Y:S04]  /*0970*/  LDS.128 R8, [R23] ;  /* 0x0000000017087984 */ /* 0x000e280000000c00 */
[----:B------:R-:W1:Y:S04]  /*0980*/  LDS.64 R12, [R22+0x100] ;  /* 0x00010000160c7984 */ /* 0x000e680000000a00 */
[----:B------:R-:W-:Y:S01]  /*0990*/  LDS.64 R26, [R22+0x400] ;  /* 0x00040000161a7984 */ /* 0x000fe20000000a00 */
[----:B0-----:R-:W-:-:S03]  /*09a0*/  DFMA R24, R8, R14, R24 ;  /* 0x0000000e0818722b */ /* 0x001fc60000000018 */
[----:B------:R-:W-:Y:S05]  /*09b0*/  LDS.64 R14, [R22+0x200] ;  /* 0x00020000160e7984 */ /* 0x000fea0000000a00 */
[----:B-1----:R-:W-:Y:S01]  /*09c0*/  DFMA R24, R12, R10, R24 ;  /* 0x0000000a0c18722b */ /* 0x002fe20000000018 */
[----:B------:R-:W0:Y:S04]  /*09d0*/  LDS.128 R8, [R23+0x10] ;  /* 0x0000100017087984 */ /* 0x000e280000000c00 */
[----:B------:R-:W1:Y:S03]  /*09e0*/  LDS.64 R12, [R22+0x300] ;  /* 0x00030000160c7984 */ /* 0x000e660000000a00 */
[----:B0-----:R-:W-:-:S02]  /*09f0*/  DFMA R8, R8, R14, R24 ;  /* 0x0000000e0808722b */ /* 0x001fc40000000018 */
[----:B------:R-:W-:Y:S06]  /*0a00*/  LDS.64 R24, [R22+0x500] ;  /* 0x0005000016187984 */ /* 0x000fec0000000a00 */
[----:B-1----:R-:W-:Y:S02]  /*0a10*/  DFMA R12, R12, R10, R8 ;  /* 0x0000000a0c0c722b */ /* 0x002fe40000000008 */
[----:B------:R-:W0:Y:S06]  /*0a20*/  LDS.128 R8, [R23+0x20] ;  /* 0x0000200017087984 */ /* 0x000e2c0000000c00 */
[----:B0-----:R-:W-:Y:S01]  /*0a30*/  DFMA R26, R8, R26, R12 ;  /* 0x0000001a081a722b */ /* 0x001fe2000000000c */
[----:B------:R-:W-:Y:S04]  /*0a40*/  LDS.64 R8, [R22+0x600] ;  /* 0x0006000016087984 */ /* 0x000fe80000000a00 */
[----:B------:R-:W0:Y:S03]  /*0a50*/  LDS.128 R12, [R23+0x30] ;  /* 0x00003000170c7984 */ /* 0x000e260000000c00 */
[----:B------:R-:W-:Y:S01]  /*0a60*/  DFMA R10, R24, R10, R26 ;  /* 0x0000000a180a722b */ /* 0x000fe2000000001a */
[----:B------:R-:W1:Y:S07]  /*0a70*/  LDS.64 R24, [R22+0x700] ;  /* 0x0007000016187984 */ /* 0x000e6e0000000a00 */
[----:B0-----:R-:W-:-:S08]  /*0a80*/  DFMA R8, R12, R8, R10 ;  /* 0x000000080c08722b */ /* 0x001fd0000000000a */
[----:B-1----:R-:W-:-:S11]  /*0a90*/  DFMA R24, R24, R14, R8 ;  /* 0x0000000e1818722b */ /* 0x002fd60000000008 */
.L_x_4:
[----:B------:R-:W-:Y:S05]  /*0aa0*/  @!P2 BRA `(.L_x_1) ;  /* 0x00000000007ca947 */ /* 0x000fea0003800000 */
[----:B------:R-:W-:Y:S02]  /*0ab0*/  IADD3 R8, PT, PT, R7, -0x1, RZ ;  /* 0xffffffff07087810 */ /* 0x000fe40007ffe0ff */
[----:B------:R-:W-:Y:S02]  /*0ac0*/  ISETP.NE.AND P2, PT, R4, RZ, PT ;  /* 0x000000ff0400720c */ /* 0x000fe40003f45270 */
[----:B------:R-:W-:-:S13]  /*0ad0*/  ISETP.GE.U32.AND P1, PT, R8, 0x3, PT ;  /* 0x000000030800780c */ /* 0x000fda0003f26070 */
[----:B------:R-:W-:Y:S05]  /*0ae0*/  @!P1 BRA `(.L_x_5) ;  /* 0x0000000000349947 */ /* 0x000fea0003800000 */
[C---:B------:R-:W-:Y:S02]  /*0af0*/  IMAD R26, R20.reuse, 0x100, R17 ;  /* 0x00000100141a7824 */ /* 0x040fe400078e0211 */
[C---:B0-----:R-:W-:Y:S02]  /*0b00*/  IMAD R27, R20.reuse, 0x8, R19 ;  /* 0x00000008141b7824 */ /* 0x041fe400078e0213 */
[----:B------:R-:W-:Y:S01]  /*0b10*/  VIADD R20, R20, 0x4 ;  /* 0x0000000414147836 */ /* 0x000fe20000000000 */
[----:B------:R-:W-:Y:S04]  /*0b20*/  LDS.64 R12, [R26] ;  /* 0x000000001a0c7984 */ /* 0x000fe80000000a00 */
[----:B------:R-:W0:Y:S04]  /*0b30*/  LDS.128 R8, [R27] ;  /* 0x000000001b087984 */ /* 0x000e280000000c00 */
[----:B------:R-:W1:Y:S01]  /*0b40*/  LDS.64 R22, [R26+0x100] ;  /* 0x000100001a167984 */ /* 0x000e620000000a00 */
[----:B0-----:R-:W-:-:S03]  /*0b50*/  DFMA R24, R8, R12, R24 ;  /* 0x0000000c0818722b */ /* 0x001fc60000000018 */
[----:B------:R-:W-:Y:S04]  /*0b60*/  LDS.64 R8, [R26+0x200] ;  /* 0x000200001a087984 */ /* 0x000fe80000000a00 */
[----:B------:R-:W0:Y:S01]  /*0b70*/  LDS.128 R12, [R27+0x10] ;  /* 0x000010001b0c7984 */ /* 0x000e220000000c00 */
[----:B-1----:R-:W-:-:S03]  /*0b80*/  DFMA R10, R22, R10, R24 ;  /* 0x0000000a160a722b */ /* 0x002fc60000000018 */
[----:B------:R-:W1:Y:S05]  /*0b90*/  LDS.64 R24, [R26+0x300] ;  /* 0x000300001a187984 */ /* 0x000e6a0000000a00 */
[----:B0-----:R-:W-:-:S08]  /*0ba0*/  DFMA R8, R12, R8, R10 ;  /* 0x000000080c08722b */ /* 0x001fd0000000000a */
[----:B-1----:R-:W-:-:S11]  /*0bb0*/  DFMA R24, R24, R14, R8 ;  /* 0x0000000e1818722b */ /* 0x002fd60000000008 */
.L_x_5:
[----:B------:R-:W-:Y:S05]  /*0bc0*/  @!P2 BRA `(.L_x_1) ;  /* 0x000000000034a947 */ /* 0x000fea0003800000 */
[----:B------:R-:W-:Y:S01]  /*0bd0*/  IMAD R22, R20, 0x100, R17 ;  /* 0x0000010014167824 */ /* 0x000fe200078e0211 */
[----:B------:R-:W-:Y:S01]  /*0be0*/  ISETP.NE.AND P1, PT, R4, 0x1, PT ;  /* 0x000000010400780c */ /* 0x000fe20003f25270 */
[----:B------:R-:W-:-:S03]  /*0bf0*/  IMAD R20, R20, 0x8, R19 ;  /* 0x0000000814147824 */ /* 0x000fc600078e0213 */
[----:B------:R-:W-:Y:S04]  /*0c00*/  LDS.64 R12, [R22] ;  /* 0x00000000160c7984 */ /* 0x000fe80000000a00 */
[----:B0-----:R-:W0:Y:S02]  /*0c10*/  LDS.128 R8, [R20] ;  /* 0x0000000014087984 */ /* 0x001e240000000c00 */
[----:B0-----:R-:W-:-:S03]  /*0c20*/  DFMA R24, R8, R12, R24 ;  /* 0x0000000c0818722b */ /* 0x001fc60000000018 */
[----:B------:R-:W-:Y:S08]  /*0c30*/  @!P1 BRA `(.L_x_1) ;  /* 0x0000000000189947 */ /* 0x000ff00003800000 */
[----:B------:R-:W-:Y:S01]  /*0c40*/  ISETP.NE.AND P1, PT, R4, 0x2, PT ;  /* 0x000000020400780c */ /* 0x000fe20003f25270 */
[----:B------:R-:W0:-:S12]  /*0c50*/  LDS.64 R14, [R22+0x100] ;  /* 0x00010000160e7984 */ /* 0x000e180000000a00 */
[----:B------:R-:W-:Y:S04]  /*0c60*/  @P1 LDS.64 R12, [R20+0x10] ;  /* 0x00001000140c1984 */ /* 0x000fe80000000a00 */
[----:B------:R-:W1:Y:S01]  /*0c70*/  @P1 LDS.64 R8, [R22+0x200] ;  /* 0x0002000016081984 */ /* 0x000e620000000a00 */
[----:B0-----:R-:W-:-:S08]  /*0c80*/  DFMA R24, R14, R10, R24 ;  /* 0x0000000a0e18722b */ /* 0x001fd00000000018 */
[----:B-1----:R-:W-:-:S11]  /*0c90*/  @P1 DFMA R24, R12, R8, R24 ;  /* 0x000000080c18122b */ /* 0x002fd60000000018 */
.L_x_1:
[----:B------:R-:W-:Y:S06]  /*0ca0*/  BAR.SYNC.DEFER_BLOCKING 0x0 ;  /* 0x0000000000007b1d */ /* 0x000fec0000010000 */
[----:B------:R-:W-:Y:S05]  /*0cb0*/  @P0 BRA `(.L_x_6) ;  /* 0xfffffff400a40947 */ /* 0x000fea000383ffff */
.L_x_0:
[----:B------:R-:W1:Y:S01]  /*0cc0*/  LDCU UR4, c[0x0][0x3a0] ;  /* 0x00007400ff0477ac */ /* 0x000e620008000800 */
[----:B------:R-:W2:Y:S01]  /*0cd0*/  LDCU UR5, c[0x0][0x398] ;  /* 0x00007300ff0577ac */ /* 0x000ea20008000800 */
[----:B-1----:R-:W-:-:S04]  /*0ce0*/  ISETP.GE.AND P0, PT, R18, UR4, PT ;  /* 0x0000000412007c0c */ /* 0x002fc8000bf06270 */
[----:B--2---:R-:W-:-:S13]  /*0cf0*/  ISETP.GE.OR P0, PT, R21, UR5, P0 ;  /* 0x0000000515007c0c */ /* 0x004fda0008706670 */
[----:B------:R-:W-:Y:S05]  /*0d00*/  @P0 EXIT ;  /* 0x000000000000094d */ /* 0x000fea0003800000 */
[----:B------:R-:W1:Y:S01]  /*0d10*/  LDC.64 R2, c[0x0][0x390] ;  /* 0x0000e400ff027b82 */ /* 0x000e620000000a00 */
[----:B------:R-:W-:-:S04]  /*0d20*/  IMAD R21, R21, UR4, R18 ;  /* 0x0000000415157c24 */ /* 0x000fc8000f8e0212 */
[----:B-1----:R-:W-:-:S05]  /*0d30*/  IMAD.WIDE R2, R21, 0x8, R2 ;  /* 0x0000000815027825 */ /* 0x002fca00078e0202 */
[----:B------:R-:W-:Y:S01]  /*0d40*/  STG.E.64 desc[UR8][R2.64], R24 ;  /* 0x0000001802007986 */ /* 0x000fe2000c101b08 */
[----:B------:R-:W-:Y:S05]  /*0d50*/  EXIT ;  /* 0x000000000000794d */ /* 0x000fea0003800000 */
.L_x_7:
[----:B------:R-:W-:-:S00]  /*0d60*/  BRA `(.L_x_7) ;  /* 0xfffffffc00fc7947 */ /* 0x000fc0000383ffff */
[----:B------:R-:W-:-:S00]  /*0d70*/  NOP ;  /* 0x0000000000007918 */ /* 0x000fc00000000000 */
        /* <DEDUP_REMOVED lines=8> */
.L_x_8:


//--------------------- .nv.shared._Z23multiplicarMatricesCUDAPKdS0_Pdiiii --------------------------
	.section	.nv.shared._Z23multiplicarMatricesCUDAPKdS0_Pdiiii,"aw",@nobits
	.sectionflags	@""
	.align	8
.nv.shared._Z23multiplicarMatricesCUDAPKdS0_Pdiiii:
	.zero		17408


//--------------------- .nv.shared.reserved.0     --------------------------
	.section	.nv.shared.reserved.0,"aw",@nobits
	.weak		__nv_reservedSMEM_offset_0_alias
	.size		__nv_reservedSMEM_offset_0_alias, 0, 64
	.other		__nv_reservedSMEM_offset_0_alias,@"STO_CUDA_RESERVED_SHARED STV_DEFAULT"
__nv_reservedSMEM_offset_0_alias:
	.zero		0
	.zero		64


//--------------------- .nv.constant0._Z23multiplicarMatricesCUDAPKdS0_Pdiiii --------------------------
	.section	.nv.constant0._Z23multiplicarMatricesCUDAPKdS0_Pdiiii,"a",@progbits
	.sectionflags	@""
	.align	4
.nv.constant0._Z23multiplicarMatricesCUDAPKdS0_Pdiiii:
	.zero		936


//--------------------- SYMBOLS --------------------------

	.type		.nv.reservedSmem.offset0,@object
	.size		.nv.reservedSmem.offset0,0x4
	.type		.nv.reservedSmem.cap,@object
	.size		.nv.reservedSmem.cap,0x4
